//
// Generated by NVIDIA NVVM Compiler
//
// Compiler Build ID: CL-36424714
// Cuda compilation tools, release 13.0, V13.0.88
// Based on NVVM 20.0.0
//

.version 9.0
.target sm_100
.address_size 64

	// .globl	_Z11helloKernelv
.extern .func  (.param .b32 func_retval0) vprintf
(
	.param .b64 vprintf_param_0,
	.param .b64 vprintf_param_1
)
;
.global .align 1 .b8 $str[33] = {72, 101, 108, 108, 111, 32, 87, 111, 114, 108, 100, 33, 32, 77, 121, 32, 116, 104, 114, 101, 97, 100, 73, 100, 32, 105, 115, 32, 37, 100, 32, 10};

.visible .entry _Z11helloKernelv()
{
	.local .align 8 .b8 	__local_depot0[8];
	.reg .b64 	%SP;
	.reg .b64 	%SPL;
	.reg .b32 	%r<7>;
	.reg .b64 	%rd<5>;

	mov.u64 	%SPL, __local_depot0;
	cvta.local.u64 	%SP, %SPL;
	add.u64 	%rd1, %SP, 0;
	add.u64 	%rd2, %SPL, 0;
	mov.u32 	%r1, %ctaid.x;
	mov.u32 	%r2, %ntid.x;
	mov.u32 	%r3, %tid.x;
	mad.lo.s32 	%r4, %r1, %r2, %r3;
	st.local.u32 	[%rd2], %r4;
	mov.u64 	%rd3, $str;
	cvta.global.u64 	%rd4, %rd3;
	{ // callseq 0, 0
	.param .b64 param0;
	st.param.b64 	[param0], %rd4;
	.param .b64 param1;
	st.param.b64 	[param1], %rd1;
	.param .b32 retval0;
	call.uni (retval0), 
	vprintf, 
	(
	param0, 
	param1
	);
	ld.param.b32 	%r5, [retval0];
	} // callseq 0
	ret;

}


// ===== COMPILED SASS (sm_100) =====

	.target	sm_100

	.elftype	@"ET_EXEC"


//--------------------- .note.nv.tkinfo           --------------------------
	.section	.note.nv.tkinfo,"",@"SHT_NOTE"
	.sectionflags	@"SHF_NOTE_NV_TKINFO"
	.tkinfo
        /*0018*/ 	.word	0x00000002
        /*0030*/ 	.string	""
        /*0030*/ 	.string	"ptxas"
        /*0030*/ 	.string	"Cuda compilation tools, release 13.0, V13.0.88"
        /*0030*/ 	.string	"Build cuda_13.0.r13.0/compiler.36424714_0"
        /*0030*/ 	.string	"-arch sm_100 -m 64 "



//--------------------- .note.nv.cuinfo           --------------------------
	.section	.note.nv.cuinfo,"",@"SHT_NOTE"
	.sectionflags	@"SHF_NOTE_NV_CUINFO"
        /*0018*/ 	.short	0x0002
        /*001a*/ 	.short	0x0064
        /*001c*/ 	.short	0x0082
	.zero		2


//--------------------- .nv.info                  --------------------------
	.section	.nv.info,"",@"SHT_CUDA_INFO"
	.align	4


	//----- nvinfo : EIATTR_REGCOUNT
	.align		4
        /*0000*/ 	.byte	0x04, 0x2f
        /*0002*/ 	.short	(.L_2 - .L_1)
	.align		4
.L_1:
        /*0004*/ 	.word	index@(_Z11helloKernelv)
        /*0008*/ 	.word	0x00000018


	//----- nvinfo : EIATTR_FRAME_SIZE
	.align		4
.L_2:
        /*000c*/ 	.byte	0x04, 0x11
        /*000e*/ 	.short	(.L_4 - .L_3)
	.align		4
.L_3:
        /*0010*/ 	.word	index@(_Z11helloKernelv)
        /*0014*/ 	.word	0x00000008


	//----- nvinfo : EIATTR_MIN_STACK_SIZE
	.align		4
.L_4:
        /*0018*/ 	.byte	0x04, 0x12
        /*001a*/ 	.short	(.L_6 - .L_5)
	.align		4
.L_5:
        /*001c*/ 	.word	index@(_Z11helloKernelv)
        /*0020*/ 	.word	0x00000008
.L_6:


//--------------------- .nv.compat                --------------------------
	.section	.nv.compat,"",@"SHT_CUDA_COMPAT_INFO"
	.align	4
        /*0000*/ 	.byte	0x02, 0x09, 0x00, 0x00, 0x02, 0x02, 0x01, 0x00, 0x02, 0x05, 0x05, 0x00, 0x03, 0x07, 0x01, 0x01
        /*0010*/ 	.byte	0x02, 0x03, 0x00, 0x00, 0x02, 0x06, 0x01, 0x00, 0x04, 0x0b, 0x08, 0x00, 0x09, 0x00, 0x00, 0x00
        /*0020*/ 	.byte	0x00, 0x00, 0x00, 0x00


//--------------------- .nv.info._Z11helloKernelv --------------------------
	.section	.nv.info._Z11helloKernelv,"",@"SHT_CUDA_INFO"
	.sectionflags	@""
	.align	4


	//----- nvinfo : EIATTR_CUDA_API_VERSION
	.align		4
        /*0000*/ 	.byte	0x04, 0x37
        /*0002*/ 	.short	(.L_8 - .L_7)
.L_7:
        /*0004*/ 	.word	0x00000082


	//----- nvinfo : EIATTR_SPARSE_MMA_MASK
	.align		4
.L_8:
        /*0008*/ 	.byte	0x03, 0x50
        /*000a*/ 	.short	0x0000


	//----- nvinfo : EIATTR_MAXREG_COUNT
	.align		4
        /*000c*/ 	.byte	0x03, 0x1b
        /*000e*/ 	.short	0x00ff


	//----- nvinfo : EIATTR_EXTERNS
	.align		4
        /*0010*/ 	.byte	0x04, 0x0f
        /*0012*/ 	.short	(.L_10 - .L_9)


	//   ....[0]....
	.align		4
.L_9:
        /*0014*/ 	.word	index@(vprintf)


	//----- nvinfo : EIATTR_MERCURY_ISA_VERSION
	.align		4
.L_10:
        /*0018*/ 	.byte	0x03, 0x5f
        /*001a*/ 	.short	0x0101


	//----- nvinfo : EIATTR_VRC_CTA_INIT_COUNT
	.align		4
        /*001c*/ 	.byte	0x02, 0x4a
	.zero		1
	.zero		1


	//----- nvinfo : EIATTR_SYSCALL_OFFSETS
	.align		4
        /*0020*/ 	.byte	0x04, 0x46
        /*0022*/ 	.short	(.L_12 - .L_11)


	//   ....[0]....
.L_11:
        /*0024*/ 	.word	0x00000110


	//----- nvinfo : EIATTR_EXIT_INSTR_OFFSETS
	.align		4
.L_12:
        /*0028*/ 	.byte	0x04, 0x1c
        /*002a*/ 	.short	(.L_14 - .L_13)


	//   ....[0]....
.L_13:
        /*002c*/ 	.word	0x00000120


	//----- nvinfo : EIATTR_SW_WAR
	.align		4
.L_14:
        /*0030*/ 	.byte	0x04, 0x36
        /*0032*/ 	.short	(.L_16 - .L_15)
.L_15:
        /*0034*/ 	.word	0x00000008
.L_16:


//--------------------- .nv.callgraph             --------------------------
	.section	.nv.callgraph,"",@"SHT_CUDA_CALLGRAPH"
	.align	4
	.sectionentsize	8
	.align		4
        /*0000*/ 	.word	0x00000000
	.align		4
        /*0004*/ 	.word	0xffffffff
	.align		4
        /*0008*/ 	.word	index@(_Z11helloKernelv)
	.align		4
        /*000c*/ 	.word	index@(vprintf)
	.align		4
        /*0010*/ 	.word	0x00000000
	.align		4
        /*0014*/ 	.word	0xfffffffe
	.align		4
        /*0018*/ 	.word	0x00000000
	.align		4
        /*001c*/ 	.word	0xfffffffd
	.align		4
        /*0020*/ 	.word	0x00000000
	.align		4
        /*0024*/ 	.word	0xfffffffc


//--------------------- .nv.constant4             --------------------------
	.section	.nv.constant4,"a",@progbits
	.align	8
	.align		8
.nv.constant4:
        /*0000*/ 	.dword	vprintf
	.align		8
        /*0008*/ 	.dword	$str


//--------------------- .text._Z11helloKernelv    --------------------------
	.section	.text._Z11helloKernelv,"ax",@progbits
	.align	128
        .global         _Z11helloKernelv
        .type           _Z11helloKernelv,@function
        .size           _Z11helloKernelv,(.L_x_2 - _Z11helloKernelv)
        .other          _Z11helloKernelv,@"STO_CUDA_ENTRY STV_DEFAULT"
_Z11helloKernelv:
.text._Z11helloKernelv:
[----:B------:R-:W0:Y:S01]  /*0000*/  LDC R1, c[0x0][0x37c] ;  /* 0x0000df00ff017b82 */ /* 0x000e220000000800 */
[----:B------:R-:W1:Y:S01]  /*0010*/  S2R R3, SR_TID.X ;  /* 0x0000000000037919 */ /* 0x000e620000002100 */
[----:B------:R-:W2:Y:S06]  /*0020*/  LDCU UR5, c[0x0][0x2fc] ;  /* 0x00005f80ff0577ac */ /* 0x000eac0008000800 */
[----:B------:R-:W1:Y:S01]  /*0030*/  S2UR UR6, SR_CTAID.X ;  /* 0x00000000000679c3 */ /* 0x000e620000002500 */
[----:B------:R-:W-:Y:S01]  /*0040*/  MOV R2, 0x0 ;  /* 0x0000000000027802 */ /* 0x000fe20000000f00 */
[----:B0-----:R-:W-:Y:S01]  /*0050*/  VIADD R1, R1, 0xfffffff8 ;  /* 0xfffffff801017836 */ /* 0x001fe20000000000 */
[----:B------:R-:W0:Y:S05]  /*0060*/  LDCU UR4, c[0x0][0x2f8] ;  /* 0x00005f00ff0477ac */ /* 0x000e2a0008000800 */
[----:B------:R-:W1:Y:S01]  /*0070*/  LDC R0, c[0x0][0x360] ;  /* 0x0000d800ff007b82 */ /* 0x000e620000000800 */
[----:B0-----:R-:W-:-:S05]  /*0080*/  IADD3 R6, P0, PT, R1, UR4, RZ ;  /* 0x0000000401067c10 */ /* 0x001fca000ff1e0ff */
[----:B--2---:R-:W-:Y:S02]  /*0090*/  IMAD.X R7, RZ, RZ, UR5, P0 ;  /* 0x00000005ff077e24 */ /* 0x004fe400080e06ff */
[----:B-1----:R-:W-:Y:S01]  /*00a0*/  IMAD R0, R0, UR6, R3 ;  /* 0x0000000600007c24 */ /* 0x002fe2000f8e0203 */
[----:B------:R-:W0:Y:S01]  /*00b0*/  LDCU.64 UR6, c[0x4][0x8] ;  /* 0x01000100ff0677ac */ /* 0x000e220008000a00 */
[----:B------:R-:W1:Y:S03]  /*00c0*/  LDC.64 R2, c[0x4][R2] ;  /* 0x0100000002027b82 */ /* 0x000e660000000a00 */
[----:B------:R2:W-:Y:S01]  /*00d0*/  STL [R1], R0 ;  /* 0x0000000001007387 */ /* 0x0005e20000100800 */
[----:B0-----:R-:W-:Y:S01]  /*00e0*/  IMAD.U32 R4, RZ, RZ, UR6 ;  /* 0x00000006ff047e24 */ /* 0x001fe2000f8e00ff */
[----:B--2---:R-:W-:-:S07]  /*00f0*/  MOV R5, UR7 ;  /* 0x0000000700057c02 */ /* 0x004fce0008000f00 */
[----:B------:R-:W-:-:S07]  /*0100*/  LEPC R20, `(.L_x_0) ;  /* 0x000000001014794e */ /* 0x000fce0000000000 */
[----:B-1----:R-:W-:Y:S05]  /*0110*/  CALL.ABS.NOINC R2 ;  /* 0x0000000002007343 */ /* 0x002fea0003c00000 */
.L_x_0:
[----:B------:R-:W-:Y:S05]  /*0120*/  EXIT ;  /* 0x000000000000794d */ /* 0x000fea0003800000 */
.L_x_1:
[----:B------:R-:W-:-:S00]  /*0130*/  BRA `(.L_x_1) ;  /* 0xfffffffc00fc7947 */ /* 0x000fc0000383ffff */
[----:B------:R-:W-:-:S00]  /*0140*/  NOP ;  /* 0x0000000000007918 */ /* 0x000fc00000000000 */
        /* <DEDUP_REMOVED lines=11> */
.L_x_2:


//--------------------- .nv.global.init           --------------------------
	.section	.nv.global.init,"aw",@progbits
.nv.global.init:
	.type		$str,@object
	.size		$str,(.L_0 - $str)
$str:
        /*0000*/ 	.byte	0x48, 0x65, 0x6c, 0x6c, 0x6f, 0x20, 0x57, 0x6f, 0x72, 0x6c, 0x64, 0x21, 0x20, 0x4d, 0x79, 0x20
        /*0010*/ 	.byte	0x74, 0x68, 0x72, 0x65, 0x61, 0x64, 0x49, 0x64, 0x20, 0x69, 0x73, 0x20, 0x25, 0x64, 0x20, 0x0a
        /*0020*/ 	.byte	0x00
.L_0:


//--------------------- .nv.shared.reserved.0     --------------------------
	.section	.nv.shared.reserved.0,"aw",@nobits
	.weak		__nv_reservedSMEM_offset_0_alias
	.size		__nv_reservedSMEM_offset_0_alias, 0, 64
	.other		__nv_reservedSMEM_offset_0_alias,@"STO_CUDA_RESERVED_SHARED STV_DEFAULT"
__nv_reservedSMEM_offset_0_alias:
	.zero		0
	.zero		64


//--------------------- .nv.constant0._Z11helloKernelv --------------------------
	.section	.nv.constant0._Z11helloKernelv,"a",@progbits
	.sectionflags	@""
	.align	4
.nv.constant0._Z11helloKernelv:
	.zero		896


//--------------------- SYMBOLS --------------------------

	.type		.nv.reservedSmem.offset0,@object
	.size		.nv.reservedSmem.offset0,0x4
	.type		vprintf,@function
